//
// Generated by NVIDIA NVVM Compiler
//
// Compiler Build ID: CL-36424714
// Cuda compilation tools, release 13.0, V13.0.88
// Based on NVVM 20.0.0
//

.version 9.0
.target sm_100
.address_size 64

	// .globl	_Z19markFilterEdges_gpuPiS_S_S_i

.visible .entry _Z19markFilterEdges_gpuPiS_S_S_i(
	.param .u64 .ptr .align 1 _Z19markFilterEdges_gpuPiS_S_S_i_param_0,
	.param .u64 .ptr .align 1 _Z19markFilterEdges_gpuPiS_S_S_i_param_1,
	.param .u64 .ptr .align 1 _Z19markFilterEdges_gpuPiS_S_S_i_param_2,
	.param .u64 .ptr .align 1 _Z19markFilterEdges_gpuPiS_S_S_i_param_3,
	.param .u32 _Z19markFilterEdges_gpuPiS_S_S_i_param_4
)
{
	.reg .pred 	%p<5>;
	.reg .b32 	%r<19>;
	.reg .b64 	%rd<19>;

	ld.param.u64 	%rd5, [_Z19markFilterEdges_gpuPiS_S_S_i_param_0];
	ld.param.u64 	%rd6, [_Z19markFilterEdges_gpuPiS_S_S_i_param_1];
	ld.param.u64 	%rd8, [_Z19markFilterEdges_gpuPiS_S_S_i_param_2];
	ld.param.u64 	%rd7, [_Z19markFilterEdges_gpuPiS_S_S_i_param_3];
	ld.param.u32 	%r8, [_Z19markFilterEdges_gpuPiS_S_S_i_param_4];
	cvta.to.global.u64 	%rd1, %rd8;
	mov.u32 	%r1, %ntid.x;
	mov.u32 	%r9, %ctaid.x;
	mov.u32 	%r10, %tid.x;
	mad.lo.s32 	%r17, %r1, %r9, %r10;
	setp.ge.s32 	%p1, %r17, %r8;
	@%p1 bra 	$L__BB0_5;
	mov.u32 	%r11, %nctaid.x;
	mul.lo.s32 	%r3, %r1, %r11;
	cvta.to.global.u64 	%rd2, %rd5;
	cvta.to.global.u64 	%rd3, %rd6;
	cvta.to.global.u64 	%rd4, %rd7;
$L__BB0_2:
	mul.wide.s32 	%rd9, %r17, 4;
	add.s64 	%rd10, %rd2, %rd9;
	ld.global.u32 	%r13, [%rd10];
	mul.wide.s32 	%rd11, %r13, 4;
	add.s64 	%rd12, %rd1, %rd11;
	ld.global.u32 	%r14, [%rd12];
	setp.ne.s32 	%p2, %r14, -1;
	mov.b32 	%r18, 0;
	@%p2 bra 	$L__BB0_4;
	add.s64 	%rd14, %rd3, %rd9;
	ld.global.u32 	%r15, [%rd14];
	mul.wide.s32 	%rd15, %r15, 4;
	add.s64 	%rd16, %rd1, %rd15;
	ld.global.u32 	%r16, [%rd16];
	setp.eq.s32 	%p3, %r16, -1;
	selp.u32 	%r18, 1, 0, %p3;
$L__BB0_4:
	add.s64 	%rd18, %rd4, %rd9;
	st.global.u32 	[%rd18], %r18;
	add.s32 	%r17, %r17, %r3;
	setp.lt.s32 	%p4, %r17, %r8;
	@%p4 bra 	$L__BB0_2;
$L__BB0_5:
	ret;

}


// ===== COMPILED SASS (sm_100) =====

	.target	sm_100

	.elftype	@"ET_EXEC"


//--------------------- .note.nv.tkinfo           --------------------------
	.section	.note.nv.tkinfo,"",@"SHT_NOTE"
	.sectionflags	@"SHF_NOTE_NV_TKINFO"
	.tkinfo
        /*0018*/ 	.word	0x00000002
        /*0030*/ 	.string	""
        /*0030*/ 	.string	"ptxas"
        /*0030*/ 	.string	"Cuda compilation tools, release 13.0, V13.0.88"
        /*0030*/ 	.string	"Build cuda_13.0.r13.0/compiler.36424714_0"
        /*0030*/ 	.string	"-arch sm_100 -m 64 "



//--------------------- .note.nv.cuinfo           --------------------------
	.section	.note.nv.cuinfo,"",@"SHT_NOTE"
	.sectionflags	@"SHF_NOTE_NV_CUINFO"
        /*0018*/ 	.short	0x0002
        /*001a*/ 	.short	0x0064
        /*001c*/ 	.short	0x0082
	.zero		2


//--------------------- .nv.info                  --------------------------
	.section	.nv.info,"",@"SHT_CUDA_INFO"
	.align	4


	//----- nvinfo : EIATTR_REGCOUNT
	.align		4
        /*0000*/ 	.byte	0x04, 0x2f
        /*0002*/ 	.short	(.L_1 - .L_0)
	.align		4
.L_0:
        /*0004*/ 	.word	index@(_Z19markFilterEdges_gpuPiS_S_S_i)
        /*0008*/ 	.word	0x00000014


	//----- nvinfo : EIATTR_FRAME_SIZE
	.align		4
.L_1:
        /*000c*/ 	.byte	0x04, 0x11
        /*000e*/ 	.short	(.L_3 - .L_2)
	.align		4
.L_2:
        /*0010*/ 	.word	index@(_Z19markFilterEdges_gpuPiS_S_S_i)
        /*0014*/ 	.word	0x00000000


	//----- nvinfo : EIATTR_MIN_STACK_SIZE
	.align		4
.L_3:
        /*0018*/ 	.byte	0x04, 0x12
        /*001a*/ 	.short	(.L_5 - .L_4)
	.align		4
.L_4:
        /*001c*/ 	.word	index@(_Z19markFilterEdges_gpuPiS_S_S_i)
        /*0020*/ 	.word	0x00000000
.L_5:


//--------------------- .nv.compat                --------------------------
	.section	.nv.compat,"",@"SHT_CUDA_COMPAT_INFO"
	.align	4
        /*0000*/ 	.byte	0x02, 0x09, 0x00, 0x00, 0x02, 0x02, 0x01, 0x00, 0x02, 0x05, 0x05, 0x00, 0x03, 0x07, 0x01, 0x01
        /*0010*/ 	.byte	0x02, 0x03, 0x00, 0x00, 0x02, 0x06, 0x01, 0x00, 0x04, 0x0b, 0x08, 0x00, 0x09, 0x00, 0x00, 0x00
        /*0020*/ 	.byte	0x00, 0x00, 0x00, 0x00


//--------------------- .nv.info._Z19markFilterEdges_gpuPiS_S_S_i --------------------------
	.section	.nv.info._Z19markFilterEdges_gpuPiS_S_S_i,"",@"SHT_CUDA_INFO"
	.sectionflags	@""
	.align	4


	//----- nvinfo : EIATTR_CUDA_API_VERSION
	.align		4
        /*0000*/ 	.byte	0x04, 0x37
        /*0002*/ 	.short	(.L_7 - .L_6)
.L_6:
        /*0004*/ 	.word	0x00000082


	//----- nvinfo : EIATTR_KPARAM_INFO
	.align		4
.L_7:
        /*0008*/ 	.byte	0x04, 0x17
        /*000a*/ 	.short	(.L_9 - .L_8)
.L_8:
        /*000c*/ 	.word	0x00000000
        /*0010*/ 	.short	0x0004
        /*0012*/ 	.short	0x0020
        /*0014*/ 	.byte	0x00, 0xf0, 0x11, 0x00


	//----- nvinfo : EIATTR_KPARAM_INFO
	.align		4
.L_9:
        /*0018*/ 	.byte	0x04, 0x17
        /*001a*/ 	.short	(.L_11 - .L_10)
.L_10:
        /*001c*/ 	.word	0x00000000
        /*0020*/ 	.short	0x0003
        /*0022*/ 	.short	0x0018
        /*0024*/ 	.byte	0x00, 0xf5, 0x21, 0x00


	//----- nvinfo : EIATTR_KPARAM_INFO
	.align		4
.L_11:
        /*0028*/ 	.byte	0x04, 0x17
        /*002a*/ 	.short	(.L_13 - .L_12)
.L_12:
        /*002c*/ 	.word	0x00000000
        /*0030*/ 	.short	0x0002
        /*0032*/ 	.short	0x0010
        /*0034*/ 	.byte	0x00, 0xf5, 0x21, 0x00


	//----- nvinfo : EIATTR_KPARAM_INFO
	.align		4
.L_13:
        /*0038*/ 	.byte	0x04, 0x17
        /*003a*/ 	.short	(.L_15 - .L_14)
.L_14:
        /*003c*/ 	.word	0x00000000
        /*0040*/ 	.short	0x0001
        /*0042*/ 	.short	0x0008
        /*0044*/ 	.byte	0x00, 0xf5, 0x21, 0x00


	//----- nvinfo : EIATTR_KPARAM_INFO
	.align		4
.L_15:
        /*0048*/ 	.byte	0x04, 0x17
        /*004a*/ 	.short	(.L_17 - .L_16)
.L_16:
        /*004c*/ 	.word	0x00000000
        /*0050*/ 	.short	0x0000
        /*0052*/ 	.short	0x0000
        /*0054*/ 	.byte	0x00, 0xf5, 0x21, 0x00


	//----- nvinfo : EIATTR_SPARSE_MMA_MASK
	.align		4
.L_17:
        /*0058*/ 	.byte	0x03, 0x50
        /*005a*/ 	.short	0x0000


	//----- nvinfo : EIATTR_MAXREG_COUNT
	.align		4
        /*005c*/ 	.byte	0x03, 0x1b
        /*005e*/ 	.short	0x00ff


	//----- nvinfo : EIATTR_MERCURY_ISA_VERSION
	.align		4
        /*0060*/ 	.byte	0x03, 0x5f
        /*0062*/ 	.short	0x0101


	//----- nvinfo : EIATTR_VRC_CTA_INIT_COUNT
	.align		4
        /*0064*/ 	.byte	0x02, 0x4a
	.zero		1
	.zero		1


	//----- nvinfo : EIATTR_EXIT_INSTR_OFFSETS
	.align		4
        /*0068*/ 	.byte	0x04, 0x1c
        /*006a*/ 	.short	(.L_19 - .L_18)


	//   ....[0]....
.L_18:
        /*006c*/ 	.word	0x00000070


	//   ....[1]....
        /*0070*/ 	.word	0x00000210


	//----- nvinfo : EIATTR_CRS_STACK_SIZE
	.align		4
.L_19:
        /*0074*/ 	.byte	0x04, 0x1e
        /*0076*/ 	.short	(.L_21 - .L_20)
.L_20:
        /*0078*/ 	.word	0x00000000


	//----- nvinfo : EIATTR_CBANK_PARAM_SIZE
	.align		4
.L_21:
        /*007c*/ 	.byte	0x03, 0x19
        /*007e*/ 	.short	0x0024


	//----- nvinfo : EIATTR_PARAM_CBANK
	.align		4
        /*0080*/ 	.byte	0x04, 0x0a
        /*0082*/ 	.short	(.L_23 - .L_22)
	.align		4
.L_22:
        /*0084*/ 	.word	index@(.nv.constant0._Z19markFilterEdges_gpuPiS_S_S_i)
        /*0088*/ 	.short	0x0380
        /*008a*/ 	.short	0x0024


	//----- nvinfo : EIATTR_SW_WAR
	.align		4
.L_23:
        /*008c*/ 	.byte	0x04, 0x36
        /*008e*/ 	.short	(.L_25 - .L_24)
.L_24:
        /*0090*/ 	.word	0x00000008
.L_25:


//--------------------- .nv.callgraph             --------------------------
	.section	.nv.callgraph,"",@"SHT_CUDA_CALLGRAPH"
	.align	4
	.sectionentsize	8
	.align		4
        /*0000*/ 	.word	0x00000000
	.align		4
        /*0004*/ 	.word	0xffffffff
	.align		4
        /*0008*/ 	.word	0x00000000
	.align		4
        /*000c*/ 	.word	0xfffffffe
	.align		4
        /*0010*/ 	.word	0x00000000
	.align		4
        /*0014*/ 	.word	0xfffffffd
	.align		4
        /*0018*/ 	.word	0x00000000
	.align		4
        /*001c*/ 	.word	0xfffffffc


//--------------------- .text._Z19markFilterEdges_gpuPiS_S_S_i --------------------------
	.section	.text._Z19markFilterEdges_gpuPiS_S_S_i,"ax",@progbits
	.align	128
        .global         _Z19markFilterEdges_gpuPiS_S_S_i
        .type           _Z19markFilterEdges_gpuPiS_S_S_i,@function
        .size           _Z19markFilterEdges_gpuPiS_S_S_i,(.L_x_2 - _Z19markFilterEdges_gpuPiS_S_S_i)
        .other          _Z19markFilterEdges_gpuPiS_S_S_i,@"STO_CUDA_ENTRY STV_DEFAULT"
_Z19markFilterEdges_gpuPiS_S_S_i:
.text._Z19markFilterEdges_gpuPiS_S_S_i:
[----:B------:R-:W-:Y:S01]  /*0000*/  LDC R1, c[0x0][0x37c] ;  /* 0x0000df00ff017b82 */ /* 0x000fe20000000800 */
[----:B------:R-:W0:Y:S01]  /*0010*/  S2R R0, SR_CTAID.X ;  /* 0x0000000000007919 */ /* 0x000e220000002500 */
[----:B------:R-:W0:Y:S01]  /*0020*/  LDCU UR4, c[0x0][0x360] ;  /* 0x00006c00ff0477ac */ /* 0x000e220008000800 */
[----:B------:R-:W0:Y:S01]  /*0030*/  S2R R3, SR_TID.X ;  /* 0x0000000000037919 */ /* 0x000e220000002100 */
[----:B------:R-:W1:Y:S01]  /*0040*/  LDCU UR5, c[0x0][0x3a0] ;  /* 0x00007400ff0577ac */ /* 0x000e620008000800 */
[----:B0-----:R-:W-:-:S05]  /*0050*/  IMAD R0, R0, UR4, R3 ;  /* 0x0000000400007c24 */ /* 0x001fca000f8e0203 */
[----:B-1----:R-:W-:-:S13]  /*0060*/  ISETP.GE.AND P0, PT, R0, UR5, PT ;  /* 0x0000000500007c0c */ /* 0x002fda000bf06270 */
[----:B------:R-:W-:Y:S05]  /*0070*/  @P0 EXIT ;  /* 0x000000000000094d */ /* 0x000fea0003800000 */
[----:B------:R-:W0:Y:S01]  /*0080*/  LDC.64 R2, c[0x0][0x380] ;  /* 0x0000e000ff027b82 */ /* 0x000e220000000a00 */
[----:B------:R-:W1:Y:S01]  /*0090*/  LDCU UR5, c[0x0][0x370] ;  /* 0x00006e00ff0577ac */ /* 0x000e620008000800 */
[----:B------:R-:W2:Y:S06]  /*00a0*/  LDCU.64 UR6, c[0x0][0x358] ;  /* 0x00006b00ff0677ac */ /* 0x000eac0008000a00 */
[----:B------:R-:W3:Y:S01]  /*00b0*/  LDC.64 R4, c[0x0][0x390] ;  /* 0x0000e400ff047b82 */ /* 0x000ee20000000a00 */
[----:B------:R-:W4:Y:S07]  /*00c0*/  LDCU UR8, c[0x0][0x3a0] ;  /* 0x00007400ff0877ac */ /* 0x000f2e0008000800 */
[----:B------:R-:W0:Y:S01]  /*00d0*/  LDC.64 R6, c[0x0][0x398] ;  /* 0x0000e600ff067b82 */ /* 0x000e220000000a00 */
[----:B-1----:R-:W-:-:S12]  /*00e0*/  UIMAD UR4, UR4, UR5, URZ ;  /* 0x00000005040472a4 */ /* 0x002fd8000f8e02ff */
.L_x_0:
[----:B01----:R-:W-:-:S06]  /*00f0*/  IMAD.WIDE R8, R0, 0x4, R2 ;  /* 0x0000000400087825 */ /* 0x003fcc00078e0202 */
[----:B--2---:R-:W3:Y:S02]  /*0100*/  LDG.E R9, desc[UR6][R8.64] ;  /* 0x0000000608097981 */ /* 0x004ee4000c1e1900 */
[----:B---3--:R-:W-:-:S06]  /*0110*/  IMAD.WIDE R10, R9, 0x4, R4 ;  /* 0x00000004090a7825 */ /* 0x008fcc00078e0204 */
[----:B------:R-:W2:Y:S02]  /*0120*/  LDG.E R10, desc[UR6][R10.64] ;  /* 0x000000060a0a7981 */ /* 0x000ea4000c1e1900 */
[----:B--2---:R-:W-:-:S13]  /*0130*/  ISETP.NE.AND P0, PT, R10, -0x1, PT ;  /* 0xffffffff0a00780c */ /* 0x004fda0003f05270 */
[----:B------:R-:W0:Y:S02]  /*0140*/  @!P0 LDC.64 R12, c[0x0][0x388] ;  /* 0x0000e200ff0c8b82 */ /* 0x000e240000000a00 */
[----:B0-----:R-:W-:-:S06]  /*0150*/  @!P0 IMAD.WIDE R12, R0, 0x4, R12 ;  /* 0x00000004000c8825 */ /* 0x001fcc00078e020c */
[----:B------:R-:W2:Y:S02]  /*0160*/  @!P0 LDG.E R13, desc[UR6][R12.64] ;  /* 0x000000060c0d8981 */ /* 0x000ea4000c1e1900 */
[----:B--2---:R-:W-:-:S06]  /*0170*/  @!P0 IMAD.WIDE R14, R13, 0x4, R4 ;  /* 0x000000040d0e8825 */ /* 0x004fcc00078e0204 */
[----:B------:R-:W2:Y:S01]  /*0180*/  @!P0 LDG.E R14, desc[UR6][R14.64] ;  /* 0x000000060e0e8981 */ /* 0x000ea2000c1e1900 */
[----:B------:R-:W-:Y:S02]  /*0190*/  HFMA2 R17, -RZ, RZ, 0, 0 ;  /* 0x00000000ff117431 */ /* 0x000fe400000001ff */
[C---:B------:R-:W-:Y:S01]  /*01a0*/  IMAD.WIDE R8, R0.reuse, 0x4, R6 ;  /* 0x0000000400087825 */ /* 0x040fe200078e0206 */
[----:B------:R-:W-:Y:S02]  /*01b0*/  IADD3 R0, PT, PT, R0, UR4, RZ ;  /* 0x0000000400007c10 */ /* 0x000fe4000fffe0ff */
[----:B--2---:R-:W-:-:S04]  /*01c0*/  @!P0 ISETP.NE.AND P1, PT, R14, -0x1, PT ;  /* 0xffffffff0e00880c */ /* 0x004fc80003f25270 */
[----:B------:R-:W-:Y:S02]  /*01d0*/  @!P0 SEL R17, RZ, 0x1, P1 ;  /* 0x00000001ff118807 */ /* 0x000fe40000800000 */
[----:B----4-:R-:W-:-:S03]  /*01e0*/  ISETP.GE.AND P0, PT, R0, UR8, PT ;  /* 0x0000000800007c0c */ /* 0x010fc6000bf06270 */
[----:B------:R1:W-:Y:S10]  /*01f0*/  STG.E desc[UR6][R8.64], R17 ;  /* 0x0000001108007986 */ /* 0x0003f4000c101906 */
[----:B------:R-:W-:Y:S05]  /*0200*/  @!P0 BRA `(.L_x_0) ;  /* 0xfffffffc00b88947 */ /* 0x000fea000383ffff */
[----:B------:R-:W-:Y:S05]  /*0210*/  EXIT ;  /* 0x000000000000794d */ /* 0x000fea0003800000 */
.L_x_1:
[----:B------:R-:W-:-:S00]  /*0220*/  BRA `(.L_x_1) ;  /* 0xfffffffc00fc7947 */ /* 0x000fc0000383ffff */
[----:B------:R-:W-:-:S00]  /*0230*/  NOP ;  /* 0x0000000000007918 */ /* 0x000fc00000000000 */
        /* <DEDUP_REMOVED lines=12> */
.L_x_2:


//--------------------- .nv.shared.reserved.0     --------------------------
	.section	.nv.shared.reserved.0,"aw",@nobits
	.weak		__nv_reservedSMEM_offset_0_alias
	.size		__nv_reservedSMEM_offset_0_alias, 0, 64
	.other		__nv_reservedSMEM_offset_0_alias,@"STO_CUDA_RESERVED_SHARED STV_DEFAULT"
__nv_reservedSMEM_offset_0_alias:
	.zero		0
	.zero		64


//--------------------- .nv.constant0._Z19markFilterEdges_gpuPiS_S_S_i --------------------------
	.section	.nv.constant0._Z19markFilterEdges_gpuPiS_S_S_i,"a",@progbits
	.sectionflags	@""
	.align	4
.nv.constant0._Z19markFilterEdges_gpuPiS_S_S_i:
	.zero		932


//--------------------- SYMBOLS --------------------------

	.type		.nv.reservedSmem.offset0,@object
	.size		.nv.reservedSmem.offset0,0x4
